//
// Generated by NVIDIA NVVM Compiler
//
// Compiler Build ID: CL-36424714
// Cuda compilation tools, release 13.0, V13.0.88
// Based on NVVM 20.0.0
//

.version 9.0
.target sm_100
.address_size 64

	// .globl	_Z16calculate_forcesP6float4S0_f
.extern .shared .align 16 .b8 shPosition[];

.visible .entry _Z16calculate_forcesP6float4S0_f(
	.param .u64 .ptr .align 1 _Z16calculate_forcesP6float4S0_f_param_0,
	.param .u64 .ptr .align 1 _Z16calculate_forcesP6float4S0_f_param_1,
	.param .f32 _Z16calculate_forcesP6float4S0_f_param_2
)
{
	.reg .pred 	%p<14>;
	.reg .b32 	%r<52>;
	.reg .b32 	%f<256>;
	.reg .b64 	%rd<15>;

	ld.param.u64 	%rd3, [_Z16calculate_forcesP6float4S0_f_param_0];
	ld.param.u64 	%rd4, [_Z16calculate_forcesP6float4S0_f_param_1];
	cvta.to.global.u64 	%rd5, %rd4;
	cvta.to.global.u64 	%rd6, %rd3;
	mov.u32 	%r21, %tid.x;
	mul.wide.u32 	%rd7, %r21, 16;
	add.s64 	%rd1, %rd6, %rd7;
	ld.global.v4.f32 	{%f1, %f5, %f6, %f4}, [%rd1];
	add.s64 	%rd2, %rd5, %rd7;
	ld.global.v4.f32 	{%f7, %f8, %f9, %f10}, [%rd2];
	shl.b32 	%r22, %r21, 4;
	mov.u32 	%r23, shPosition;
	add.s32 	%r24, %r23, %r22;
	st.shared.v4.f32 	[%r24], {%f1, %f5, %f6, %f4};
	bar.sync 	0;
	mov.u32 	%r1, %ntid.x;
	setp.lt.u32 	%p1, %r1, 4;
	mov.f32 	%f225, 0f00000000;
	mov.b32 	%r51, 0;
	mov.f32 	%f224, %f225;
	mov.f32 	%f223, %f225;
	@%p1 bra 	$L__BB0_11;
	add.s32 	%r48, %r23, 32;
	and.b32  	%r27, %r1, -4;
	neg.s32 	%r49, %r27;
	mov.f32 	%f225, 0f00000000;
$L__BB0_2:
	.pragma "nounroll";
	ld.shared.v4.f32 	{%f100, %f101, %f102, %f103}, [%r48+-32];
	mov.b32 	%r28, %f103;
	mov.b64 	%rd8, {%r29, %r28};
	sub.f32 	%f14, %f100, %f1;
	sub.f32 	%f15, %f101, %f5;
	sub.f32 	%f16, %f102, %f6;
	mul.f32 	%f104, %f15, %f15;
	fma.rn.f32 	%f105, %f14, %f14, %f104;
	fma.rn.f32 	%f106, %f16, %f16, %f105;
	add.f32 	%f107, %f106, 0f3C23D70A;
	mul.f32 	%f108, %f107, %f107;
	mul.f32 	%f17, %f107, %f108;
	setp.lt.f32 	%p2, %f17, 0f3F800000;
	{ .reg .b32 tmp; mov.b64 {tmp, %r5}, %rd8; }
	@%p2 bra 	$L__BB0_4;
	sqrt.rn.f32 	%f109, %f17;
	rcp.rn.f32 	%f110, %f109;
	mov.b32 	%f111, %r5;
	mul.f32 	%f112, %f111, %f110;
	mul.f32 	%f113, %f14, %f112;
	fma.rn.f32 	%f223, %f113, 0f3F2B851F, %f223;
	mul.f32 	%f114, %f15, %f112;
	fma.rn.f32 	%f224, %f114, 0f3F2B851F, %f224;
	mul.f32 	%f115, %f16, %f112;
	fma.rn.f32 	%f225, %f115, 0f3F2B851F, %f225;
$L__BB0_4:
	ld.shared.v4.f32 	{%f116, %f117, %f118, %f119}, [%r48+-16];
	mov.b32 	%r30, %f119;
	mov.b64 	%rd9, {%r31, %r30};
	sub.f32 	%f24, %f116, %f1;
	sub.f32 	%f25, %f117, %f5;
	sub.f32 	%f26, %f118, %f6;
	mul.f32 	%f120, %f25, %f25;
	fma.rn.f32 	%f121, %f24, %f24, %f120;
	fma.rn.f32 	%f122, %f26, %f26, %f121;
	add.f32 	%f123, %f122, 0f3C23D70A;
	mul.f32 	%f124, %f123, %f123;
	mul.f32 	%f27, %f123, %f124;
	setp.lt.f32 	%p3, %f27, 0f3F800000;
	{ .reg .b32 tmp; mov.b64 {tmp, %r6}, %rd9; }
	@%p3 bra 	$L__BB0_6;
	sqrt.rn.f32 	%f125, %f27;
	rcp.rn.f32 	%f126, %f125;
	mov.b32 	%f127, %r6;
	mul.f32 	%f128, %f127, %f126;
	mul.f32 	%f129, %f24, %f128;
	fma.rn.f32 	%f223, %f129, 0f3F2B851F, %f223;
	mul.f32 	%f130, %f25, %f128;
	fma.rn.f32 	%f224, %f130, 0f3F2B851F, %f224;
	mul.f32 	%f131, %f26, %f128;
	fma.rn.f32 	%f225, %f131, 0f3F2B851F, %f225;
$L__BB0_6:
	ld.shared.v4.f32 	{%f132, %f133, %f134, %f135}, [%r48];
	mov.b32 	%r32, %f135;
	mov.b64 	%rd10, {%r33, %r32};
	sub.f32 	%f34, %f132, %f1;
	sub.f32 	%f35, %f133, %f5;
	sub.f32 	%f36, %f134, %f6;
	mul.f32 	%f136, %f35, %f35;
	fma.rn.f32 	%f137, %f34, %f34, %f136;
	fma.rn.f32 	%f138, %f36, %f36, %f137;
	add.f32 	%f139, %f138, 0f3C23D70A;
	mul.f32 	%f140, %f139, %f139;
	mul.f32 	%f37, %f139, %f140;
	setp.lt.f32 	%p4, %f37, 0f3F800000;
	{ .reg .b32 tmp; mov.b64 {tmp, %r7}, %rd10; }
	@%p4 bra 	$L__BB0_8;
	sqrt.rn.f32 	%f141, %f37;
	rcp.rn.f32 	%f142, %f141;
	mov.b32 	%f143, %r7;
	mul.f32 	%f144, %f143, %f142;
	mul.f32 	%f145, %f34, %f144;
	fma.rn.f32 	%f223, %f145, 0f3F2B851F, %f223;
	mul.f32 	%f146, %f35, %f144;
	fma.rn.f32 	%f224, %f146, 0f3F2B851F, %f224;
	mul.f32 	%f147, %f36, %f144;
	fma.rn.f32 	%f225, %f147, 0f3F2B851F, %f225;
$L__BB0_8:
	ld.shared.v4.f32 	{%f148, %f149, %f150, %f151}, [%r48+16];
	mov.b32 	%r34, %f151;
	mov.b64 	%rd11, {%r35, %r34};
	sub.f32 	%f44, %f148, %f1;
	sub.f32 	%f45, %f149, %f5;
	sub.f32 	%f46, %f150, %f6;
	mul.f32 	%f152, %f45, %f45;
	fma.rn.f32 	%f153, %f44, %f44, %f152;
	fma.rn.f32 	%f154, %f46, %f46, %f153;
	add.f32 	%f155, %f154, 0f3C23D70A;
	mul.f32 	%f156, %f155, %f155;
	mul.f32 	%f47, %f155, %f156;
	setp.lt.f32 	%p5, %f47, 0f3F800000;
	{ .reg .b32 tmp; mov.b64 {tmp, %r8}, %rd11; }
	@%p5 bra 	$L__BB0_10;
	sqrt.rn.f32 	%f157, %f47;
	rcp.rn.f32 	%f158, %f157;
	mov.b32 	%f159, %r8;
	mul.f32 	%f160, %f159, %f158;
	mul.f32 	%f161, %f44, %f160;
	fma.rn.f32 	%f223, %f161, 0f3F2B851F, %f223;
	mul.f32 	%f162, %f45, %f160;
	fma.rn.f32 	%f224, %f162, 0f3F2B851F, %f224;
	mul.f32 	%f163, %f46, %f160;
	fma.rn.f32 	%f225, %f163, 0f3F2B851F, %f225;
$L__BB0_10:
	and.b32  	%r51, %r1, 2044;
	add.s32 	%r49, %r49, 4;
	add.s32 	%r48, %r48, 64;
	setp.ne.s32 	%p6, %r49, 0;
	@%p6 bra 	$L__BB0_2;
$L__BB0_11:
	and.b32  	%r13, %r1, 3;
	setp.eq.s32 	%p7, %r13, 0;
	@%p7 bra 	$L__BB0_21;
	setp.eq.s32 	%p8, %r13, 1;
	@%p8 bra 	$L__BB0_18;
	shl.b32 	%r36, %r51, 4;
	add.s32 	%r14, %r23, %r36;
	ld.shared.v4.f32 	{%f165, %f166, %f167, %f168}, [%r14];
	mov.b32 	%r38, %f168;
	mov.b64 	%rd12, {%r39, %r38};
	sub.f32 	%f60, %f165, %f1;
	sub.f32 	%f61, %f166, %f5;
	sub.f32 	%f62, %f167, %f6;
	mul.f32 	%f169, %f61, %f61;
	fma.rn.f32 	%f170, %f60, %f60, %f169;
	fma.rn.f32 	%f171, %f62, %f62, %f170;
	add.f32 	%f172, %f171, 0f3C23D70A;
	mul.f32 	%f173, %f172, %f172;
	mul.f32 	%f63, %f172, %f173;
	setp.lt.f32 	%p9, %f63, 0f3F800000;
	{ .reg .b32 tmp; mov.b64 {tmp, %r15}, %rd12; }
	@%p9 bra 	$L__BB0_15;
	sqrt.rn.f32 	%f174, %f63;
	rcp.rn.f32 	%f175, %f174;
	mov.b32 	%f176, %r15;
	mul.f32 	%f177, %f176, %f175;
	mul.f32 	%f178, %f60, %f177;
	fma.rn.f32 	%f223, %f178, 0f3F2B851F, %f223;
	mul.f32 	%f179, %f61, %f177;
	fma.rn.f32 	%f224, %f179, 0f3F2B851F, %f224;
	mul.f32 	%f180, %f62, %f177;
	fma.rn.f32 	%f225, %f180, 0f3F2B851F, %f225;
$L__BB0_15:
	ld.shared.v4.f32 	{%f181, %f182, %f183, %f184}, [%r14+16];
	mov.b32 	%r40, %f184;
	mov.b64 	%rd13, {%r41, %r40};
	sub.f32 	%f70, %f181, %f1;
	sub.f32 	%f71, %f182, %f5;
	sub.f32 	%f72, %f183, %f6;
	mul.f32 	%f185, %f71, %f71;
	fma.rn.f32 	%f186, %f70, %f70, %f185;
	fma.rn.f32 	%f187, %f72, %f72, %f186;
	add.f32 	%f188, %f187, 0f3C23D70A;
	mul.f32 	%f189, %f188, %f188;
	mul.f32 	%f73, %f188, %f189;
	setp.lt.f32 	%p10, %f73, 0f3F800000;
	{ .reg .b32 tmp; mov.b64 {tmp, %r16}, %rd13; }
	@%p10 bra 	$L__BB0_17;
	sqrt.rn.f32 	%f190, %f73;
	rcp.rn.f32 	%f191, %f190;
	mov.b32 	%f192, %r16;
	mul.f32 	%f193, %f192, %f191;
	mul.f32 	%f194, %f70, %f193;
	fma.rn.f32 	%f223, %f194, 0f3F2B851F, %f223;
	mul.f32 	%f195, %f71, %f193;
	fma.rn.f32 	%f224, %f195, 0f3F2B851F, %f224;
	mul.f32 	%f196, %f72, %f193;
	fma.rn.f32 	%f225, %f196, 0f3F2B851F, %f225;
$L__BB0_17:
	add.s32 	%r51, %r51, 2;
$L__BB0_18:
	and.b32  	%r42, %r1, 1;
	setp.eq.b32 	%p11, %r42, 1;
	not.pred 	%p12, %p11;
	@%p12 bra 	$L__BB0_21;
	shl.b32 	%r43, %r51, 4;
	add.s32 	%r45, %r23, %r43;
	ld.shared.v4.f32 	{%f197, %f198, %f199, %f200}, [%r45];
	mov.b32 	%r46, %f200;
	mov.b64 	%rd14, {%r47, %r46};
	sub.f32 	%f86, %f197, %f1;
	sub.f32 	%f87, %f198, %f5;
	sub.f32 	%f88, %f199, %f6;
	mul.f32 	%f201, %f87, %f87;
	fma.rn.f32 	%f202, %f86, %f86, %f201;
	fma.rn.f32 	%f203, %f88, %f88, %f202;
	add.f32 	%f204, %f203, 0f3C23D70A;
	mul.f32 	%f205, %f204, %f204;
	mul.f32 	%f89, %f204, %f205;
	setp.lt.f32 	%p13, %f89, 0f3F800000;
	{ .reg .b32 tmp; mov.b64 {tmp, %r19}, %rd14; }
	@%p13 bra 	$L__BB0_21;
	sqrt.rn.f32 	%f206, %f89;
	rcp.rn.f32 	%f207, %f206;
	mov.b32 	%f208, %r19;
	mul.f32 	%f209, %f208, %f207;
	mul.f32 	%f210, %f86, %f209;
	fma.rn.f32 	%f223, %f210, 0f3F2B851F, %f223;
	mul.f32 	%f211, %f87, %f209;
	fma.rn.f32 	%f224, %f211, 0f3F2B851F, %f224;
	mul.f32 	%f212, %f88, %f209;
	fma.rn.f32 	%f225, %f212, 0f3F2B851F, %f225;
$L__BB0_21:
	ld.param.f32 	%f219, [_Z16calculate_forcesP6float4S0_f_param_2];
	bar.sync 	0;
	fma.rn.f32 	%f213, %f219, %f223, %f7;
	fma.rn.f32 	%f214, %f219, %f224, %f8;
	fma.rn.f32 	%f215, %f219, %f225, %f9;
	fma.rn.f32 	%f216, %f219, %f213, %f1;
	fma.rn.f32 	%f217, %f219, %f214, %f5;
	fma.rn.f32 	%f218, %f219, %f215, %f6;
	bar.sync 	0;
	st.global.v4.f32 	[%rd1], {%f216, %f217, %f218, %f4};
	st.global.v4.f32 	[%rd2], {%f213, %f214, %f215, %f10};
	ret;

}


// ===== COMPILED SASS (sm_100) =====

	.target	sm_100

	.elftype	@"ET_EXEC"


//--------------------- .note.nv.tkinfo           --------------------------
	.section	.note.nv.tkinfo,"",@"SHT_NOTE"
	.sectionflags	@"SHF_NOTE_NV_TKINFO"
	.tkinfo
        /*0018*/ 	.word	0x00000002
        /*0030*/ 	.string	""
        /*0030*/ 	.string	"ptxas"
        /*0030*/ 	.string	"Cuda compilation tools, release 13.0, V13.0.88"
        /*0030*/ 	.string	"Build cuda_13.0.r13.0/compiler.36424714_0"
        /*0030*/ 	.string	"-arch sm_100 -m 64 "



//--------------------- .note.nv.cuinfo           --------------------------
	.section	.note.nv.cuinfo,"",@"SHT_NOTE"
	.sectionflags	@"SHF_NOTE_NV_CUINFO"
        /*0018*/ 	.short	0x0002
        /*001a*/ 	.short	0x0064
        /*001c*/ 	.short	0x0082
	.zero		2


//--------------------- .nv.info                  --------------------------
	.section	.nv.info,"",@"SHT_CUDA_INFO"
	.align	4


	//----- nvinfo : EIATTR_REGCOUNT
	.align		4
        /*0000*/ 	.byte	0x04, 0x2f
        /*0002*/ 	.short	(.L_1 - .L_0)
	.align		4
.L_0:
        /*0004*/ 	.word	index@(_Z16calculate_forcesP6float4S0_f)
        /*0008*/ 	.word	0x0000001f


	//----- nvinfo : EIATTR_FRAME_SIZE
	.align		4
.L_1:
        /*000c*/ 	.byte	0x04, 0x11
        /*000e*/ 	.short	(.L_3 - .L_2)
	.align		4
.L_2:
        /*0010*/ 	.word	index@($__internal_1_$__cuda_sm20_sqrt_rn_f32_slowpath)
        /*0014*/ 	.word	0x00000000


	//----- nvinfo : EIATTR_FRAME_SIZE
	.align		4
.L_3:
        /*0018*/ 	.byte	0x04, 0x11
        /*001a*/ 	.short	(.L_5 - .L_4)
	.align		4
.L_4:
        /*001c*/ 	.word	index@($__internal_0_$__cuda_sm20_rcp_rn_f32_slowpath)
        /*0020*/ 	.word	0x00000000


	//----- nvinfo : EIATTR_FRAME_SIZE
	.align		4
.L_5:
        /*0024*/ 	.byte	0x04, 0x11
        /*0026*/ 	.short	(.L_7 - .L_6)
	.align		4
.L_6:
        /*0028*/ 	.word	index@(_Z16calculate_forcesP6float4S0_f)
        /*002c*/ 	.word	0x00000000


	//----- nvinfo : EIATTR_MIN_STACK_SIZE
	.align		4
.L_7:
        /*0030*/ 	.byte	0x04, 0x12
        /*0032*/ 	.short	(.L_9 - .L_8)
	.align		4
.L_8:
        /*0034*/ 	.word	index@(_Z16calculate_forcesP6float4S0_f)
        /*0038*/ 	.word	0x00000000
.L_9:


//--------------------- .nv.compat                --------------------------
	.section	.nv.compat,"",@"SHT_CUDA_COMPAT_INFO"
	.align	4
        /*0000*/ 	.byte	0x02, 0x09, 0x00, 0x00, 0x02, 0x02, 0x01, 0x00, 0x02, 0x05, 0x05, 0x00, 0x03, 0x07, 0x01, 0x01
        /*0010*/ 	.byte	0x02, 0x03, 0x00, 0x00, 0x02, 0x06, 0x01, 0x00, 0x04, 0x0b, 0x08, 0x00, 0x01, 0x00, 0x00, 0x00
        /*0020*/ 	.byte	0x00, 0x00, 0x00, 0x00


//--------------------- .nv.info._Z16calculate_forcesP6float4S0_f --------------------------
	.section	.nv.info._Z16calculate_forcesP6float4S0_f,"",@"SHT_CUDA_INFO"
	.sectionflags	@""
	.align	4


	//----- nvinfo : EIATTR_CUDA_API_VERSION
	.align		4
        /*0000*/ 	.byte	0x04, 0x37
        /*0002*/ 	.short	(.L_11 - .L_10)
.L_10:
        /*0004*/ 	.word	0x00000082


	//----- nvinfo : EIATTR_KPARAM_INFO
	.align		4
.L_11:
        /*0008*/ 	.byte	0x04, 0x17
        /*000a*/ 	.short	(.L_13 - .L_12)
.L_12:
        /*000c*/ 	.word	0x00000000
        /*0010*/ 	.short	0x0002
        /*0012*/ 	.short	0x0010
        /*0014*/ 	.byte	0x00, 0xf0, 0x11, 0x00


	//----- nvinfo : EIATTR_KPARAM_INFO
	.align		4
.L_13:
        /*0018*/ 	.byte	0x04, 0x17
        /*001a*/ 	.short	(.L_15 - .L_14)
.L_14:
        /*001c*/ 	.word	0x00000000
        /*0020*/ 	.short	0x0001
        /*0022*/ 	.short	0x0008
        /*0024*/ 	.byte	0x00, 0xf5, 0x21, 0x00


	//----- nvinfo : EIATTR_KPARAM_INFO
	.align		4
.L_15:
        /*0028*/ 	.byte	0x04, 0x17
        /*002a*/ 	.short	(.L_17 - .L_16)
.L_16:
        /*002c*/ 	.word	0x00000000
        /*0030*/ 	.short	0x0000
        /*0032*/ 	.short	0x0000
        /*0034*/ 	.byte	0x00, 0xf5, 0x21, 0x00


	//----- nvinfo : EIATTR_SPARSE_MMA_MASK
	.align		4
.L_17:
        /*0038*/ 	.byte	0x03, 0x50
        /*003a*/ 	.short	0x0000


	//----- nvinfo : EIATTR_MAXREG_COUNT
	.align		4
        /*003c*/ 	.byte	0x03, 0x1b
        /*003e*/ 	.short	0x00ff


	//----- nvinfo : EIATTR_NUM_BARRIERS
	.align		4
        /*0040*/ 	.byte	0x02, 0x4c
        /*0042*/ 	.byte	0x01
	.zero		1


	//----- nvinfo : EIATTR_MERCURY_ISA_VERSION
	.align		4
        /*0044*/ 	.byte	0x03, 0x5f
        /*0046*/ 	.short	0x0101


	//----- nvinfo : EIATTR_VRC_CTA_INIT_COUNT
	.align		4
        /*0048*/ 	.byte	0x02, 0x4a
	.zero		1
	.zero		1


	//----- nvinfo : EIATTR_EXIT_INSTR_OFFSETS
	.align		4
        /*004c*/ 	.byte	0x04, 0x1c
        /*004e*/ 	.short	(.L_19 - .L_18)


	//   ....[0]....
.L_18:
        /*0050*/ 	.word	0x000018b0


	//----- nvinfo : EIATTR_CRS_STACK_SIZE
	.align		4
.L_19:
        /*0054*/ 	.byte	0x04, 0x1e
        /*0056*/ 	.short	(.L_21 - .L_20)
.L_20:
        /*0058*/ 	.word	0x00000000


	//----- nvinfo : EIATTR_CBANK_PARAM_SIZE
	.align		4
.L_21:
        /*005c*/ 	.byte	0x03, 0x19
        /*005e*/ 	.short	0x0014


	//----- nvinfo : EIATTR_PARAM_CBANK
	.align		4
        /*0060*/ 	.byte	0x04, 0x0a
        /*0062*/ 	.short	(.L_23 - .L_22)
	.align		4
.L_22:
        /*0064*/ 	.word	index@(.nv.constant0._Z16calculate_forcesP6float4S0_f)
        /*0068*/ 	.short	0x0380
        /*006a*/ 	.short	0x0014


	//----- nvinfo : EIATTR_SW_WAR
	.align		4
.L_23:
        /*006c*/ 	.byte	0x04, 0x36
        /*006e*/ 	.short	(.L_25 - .L_24)
.L_24:
        /*0070*/ 	.word	0x00000008
.L_25:


//--------------------- .nv.callgraph             --------------------------
	.section	.nv.callgraph,"",@"SHT_CUDA_CALLGRAPH"
	.align	4
	.sectionentsize	8
	.align		4
        /*0000*/ 	.word	0x00000000
	.align		4
        /*0004*/ 	.word	0xffffffff
	.align		4
        /*0008*/ 	.word	0x00000000
	.align		4
        /*000c*/ 	.word	0xfffffffe
	.align		4
        /*0010*/ 	.word	0x00000000
	.align		4
        /*0014*/ 	.word	0xfffffffd
	.align		4
        /*0018*/ 	.word	0x00000000
	.align		4
        /*001c*/ 	.word	0xfffffffc


//--------------------- .text._Z16calculate_forcesP6float4S0_f --------------------------
	.section	.text._Z16calculate_forcesP6float4S0_f,"ax",@progbits
	.align	128
        .global         _Z16calculate_forcesP6float4S0_f
        .type           _Z16calculate_forcesP6float4S0_f,@function
        .size           _Z16calculate_forcesP6float4S0_f,(.L_x_66 - _Z16calculate_forcesP6float4S0_f)
        .other          _Z16calculate_forcesP6float4S0_f,@"STO_CUDA_ENTRY STV_DEFAULT"
_Z16calculate_forcesP6float4S0_f:
.text._Z16calculate_forcesP6float4S0_f:
[----:B------:R-:W-:Y:S01]  /*0000*/  LDC R1, c[0x0][0x37c] ;  /* 0x0000df00ff017b82 */ /* 0x000fe20000000800 */
[----:B------:R-:W0:Y:S07]  /*0010*/  S2R R3, SR_TID.X ;  /* 0x0000000000037919 */ /* 0x000e2e0000002100 */
[----:B------:R-:W0:Y:S01]  /*0020*/  LDC.64 R20, c[0x0][0x380] ;  /* 0x0000e000ff147b82 */ /* 0x000e220000000a00 */
[----:B------:R-:W1:Y:S07]  /*0030*/  LDCU.64 UR8, c[0x0][0x358] ;  /* 0x00006b00ff0877ac */ /* 0x000e6e0008000a00 */
[----:B------:R-:W2:Y:S01]  /*0040*/  LDC.64 R6, c[0x0][0x388] ;  /* 0x0000e200ff067b82 */ /* 0x000ea20000000a00 */
[----:B0-----:R-:W-:-:S05]  /*0050*/  IMAD.WIDE.U32 R20, R3, 0x10, R20 ;  /* 0x0000001003147825 */ /* 0x001fca00078e0014 */
[----:B-1----:R-:W3:Y:S02]  /*0060*/  LDG.E.128 R8, desc[UR8][R20.64] ;  /* 0x0000000814087981 */ /* 0x002ee4000c1e1d00 */
[----:B------:R-:W0:Y:S01]  /*0070*/  S2UR UR5, SR_CgaCtaId ;  /* 0x00000000000579c3 */ /* 0x000e220000008800 */
[----:B------:R-:W-:Y:S01]  /*0080*/  UMOV UR4, 0x400 ;  /* 0x0000040000047882 */ /* 0x000fe20000000000 */
[----:B------:R-:W1:Y:S01]  /*0090*/  LDCU UR7, c[0x0][0x360] ;  /* 0x00006c00ff0777ac */ /* 0x000e620008000800 */
[----:B--2---:R-:W-:-:S05]  /*00a0*/  IMAD.WIDE.U32 R6, R3, 0x10, R6 ;  /* 0x0000001003067825 */ /* 0x004fca00078e0006 */
[----:B------:R2:W5:Y:S01]  /*00b0*/  LDG.E.128 R12, desc[UR8][R6.64] ;  /* 0x00000008060c7981 */ /* 0x000562000c1e1d00 */
[----:B------:R-:W-:Y:S01]  /*00c0*/  HFMA2 R5, -RZ, RZ, 0, 0 ;  /* 0x00000000ff057431 */ /* 0x000fe200000001ff */
[----:B------:R-:W-:Y:S01]  /*00d0*/  MOV R0, RZ ;  /* 0x000000ff00007202 */ /* 0x000fe20000000f00 */
[----:B-1----:R-:W-:Y:S02]  /*00e0*/  UISETP.GE.U32.AND UP0, UPT, UR7, 0x4, UPT ;  /* 0x000000040700788c */ /* 0x002fe4000bf06070 */
[----:B0-----:R-:W-:-:S03]  /*00f0*/  ULEA UR5, UR5, UR4, 0x18 ;  /* 0x0000000405057291 */ /* 0x001fc6000f8ec0ff */
[----:B------:R-:W-:-:S03]  /*0100*/  UMOV UR4, URZ ;  /* 0x000000ff00047c82 */ /* 0x000fc60008000000 */
[----:B------:R-:W-:Y:S01]  /*0110*/  LEA R2, R3, UR5, 0x4 ;  /* 0x0000000503027c11 */ /* 0x000fe2000f8e20ff */
[----:B------:R-:W-:-:S04]  /*0120*/  HFMA2 R3, -RZ, RZ, 0, 0 ;  /* 0x00000000ff037431 */ /* 0x000fc800000001ff */
[----:B---3--:R2:W-:Y:S01]  /*0130*/  STS.128 [R2], R8 ;  /* 0x0000000802007388 */ /* 0x0085e20000000c00 */
[----:B------:R-:W-:Y:S06]  /*0140*/  BAR.SYNC.DEFER_BLOCKING 0x0 ;  /* 0x0000000000007b1d */ /* 0x000fec0000010000 */
[----:B------:R-:W-:Y:S05]  /*0150*/  BRA.U !UP0, `(.L_x_0) ;  /* 0x0000000d08347547 */ /* 0x000fea000b800000 */
[----:B------:R-:W-:Y:S01]  /*0160*/  ULOP3.LUT UR4, UR7, 0xfffffffc, URZ, 0xc0, !UPT ;  /* 0xfffffffc07047892 */ /* 0x000fe2000f8ec0ff */
[----:B------:R-:W-:Y:S01]  /*0170*/  MOV R3, RZ ;  /* 0x000000ff00037202 */ /* 0x000fe20000000f00 */
[----:B------:R-:W-:Y:S02]  /*0180*/  UIADD3 UR6, UPT, UPT, UR5, 0x20, URZ ;  /* 0x0000002005067890 */ /* 0x000fe4000fffe0ff */
[----:B------:R-:W-:-:S12]  /*0190*/  UIADD3 UR4, UPT, UPT, -UR4, URZ, URZ ;  /* 0x000000ff04047290 */ /* 0x000fd8000fffe1ff */
.L_x_33:
[----:B------:R-:W0:Y:S01]  /*01a0*/  LDS.128 R16, [UR6+-0x20] ;  /* 0xffffe006ff107984 */ /* 0x000e220008000c00 */
[----:B------:R-:W-:Y:S01]  /*01b0*/  UIADD3 UR4, UPT, UPT, UR4, 0x4, URZ ;  /* 0x0000000404047890 */ /* 0x000fe2000fffe0ff */
[----:B------:R-:W-:Y:S03]  /*01c0*/  BSSY.RECONVERGENT B1, `(.L_x_1) ;  /* 0x0000030000017945 */ /* 0x000fe60003800200 */
[----:B------:R-:W-:Y:S01]  /*01d0*/  UISETP.NE.AND UP0, UPT, UR4, URZ, UPT ;  /* 0x000000ff0400728c */ /* 0x000fe2000bf05270 */
[----:B0-----:R-:W-:Y:S01]  /*01e0*/  FADD R24, -R9, R17 ;  /* 0x0000001109187221 */ /* 0x001fe20000000100 */
[----:B------:R-:W-:Y:S01]  /*01f0*/  FADD R26, -R8, R16 ;  /* 0x00000010081a7221 */ /* 0x000fe20000000100 */
[----:B------:R-:W-:Y:S02]  /*0200*/  FADD R27, -R10, R18 ;  /* 0x000000120a1b7221 */ /* 0x000fe40000000100 */
[----:B------:R-:W-:-:S04]  /*0210*/  FMUL R17, R24, R24 ;  /* 0x0000001818117220 */ /* 0x000fc80000400000 */
[----:B--2---:R-:W-:-:S04]  /*0220*/  FFMA R2, R26, R26, R17 ;  /* 0x0000001a1a027223 */ /* 0x004fc80000000011 */
[----:B------:R-:W-:-:S04]  /*0230*/  FFMA R2, R27, R27, R2 ;  /* 0x0000001b1b027223 */ /* 0x000fc80000000002 */
[----:B------:R-:W-:-:S04]  /*0240*/  FADD R2, R2, 0.0099999997764825820923 ;  /* 0x3c23d70a02027421 */ /* 0x000fc80000000000 */
[----:B------:R-:W-:-:S04]  /*0250*/  FMUL R17, R2, R2 ;  /* 0x0000000202117220 */ /* 0x000fc80000400000 */
[----:B------:R-:W-:-:S05]  /*0260*/  FMUL R17, R2, R17 ;  /* 0x0000001102117220 */ /* 0x000fca0000400000 */
[----:B------:R-:W-:-:S13]  /*0270*/  FSETP.GEU.AND P0, PT, R17, 1, PT ;  /* 0x3f8000001100780b */ /* 0x000fda0003f0e000 */
[----:B------:R-:W-:Y:S05]  /*0280*/  @!P0 BRA `(.L_x_2) ;  /* 0x00000000008c8947 */ /* 0x000fea0003800000 */
[----:B------:R-:W-:Y:S01]  /*0290*/  IADD3 R2, PT, PT, R17, -0xd000000, RZ ;  /* 0xf300000011027810 */ /* 0x000fe20007ffe0ff */
[----:B------:R0:W1:Y:S01]  /*02a0*/  MUFU.RSQ R4, R17 ;  /* 0x0000001100047308 */ /* 0x0000620000001400 */
[----:B------:R-:W-:Y:S02]  /*02b0*/  BSSY.RECONVERGENT B0, `(.L_x_3) ;  /* 0x000000c000007945 */ /* 0x000fe40003800200 */
[----:B------:R-:W-:-:S13]  /*02c0*/  ISETP.GT.U32.AND P0, PT, R2, 0x727fffff, PT ;  /* 0x727fffff0200780c */ /* 0x000fda0003f04070 */
[----:B0-----:R-:W-:Y:S05]  /*02d0*/  @!P0 BRA `(.L_x_4) ;  /* 0x0000000000148947 */ /* 0x001fea0003800000 */
[----:B-1----:R-:W-:Y:S02]  /*02e0*/  MOV R4, R17 ;  /* 0x0000001100047202 */ /* 0x002fe40000000f00 */
[----:B------:R-:W-:-:S07]  /*02f0*/  MOV R2, 0x310 ;  /* 0x0000031000027802 */ /* 0x000fce0000000f00 */
[----:B-----5:R-:W-:Y:S05]  /*0300*/  CALL.REL.NOINC `($__internal_1_$__cuda_sm20_sqrt_rn_f32_slowpath) ;  /* 0x0000001800407944 */ /* 0x020fea0003c00000 */
[----:B------:R-:W-:Y:S01]  /*0310*/  MOV R2, R22 ;  /* 0x0000001600027202 */ /* 0x000fe20000000f00 */
[----:B------:R-:W-:Y:S06]  /*0320*/  BRA `(.L_x_5) ;  /* 0x0000000000107947 */ /* 0x000fec0003800000 */
.L_x_4:
[----:B-1----:R-:W-:Y:S01]  /*0330*/  FMUL.FTZ R2, R17, R4 ;  /* 0x0000000411027220 */ /* 0x002fe20000410000 */
[----:B------:R-:W-:-:S03]  /*0340*/  FMUL.FTZ R4, R4, 0.5 ;  /* 0x3f00000004047820 */ /* 0x000fc60000410000 */
[----:B------:R-:W-:-:S04]  /*0350*/  FFMA R17, -R2, R2, R17 ;  /* 0x0000000202117223 */ /* 0x000fc80000000111 */
[----:B------:R-:W-:-:S07]  /*0360*/  FFMA R2, R17, R4, R2 ;  /* 0x0000000411027223 */ /* 0x000fce0000000002 */
.L_x_5:
[----:B------:R-:W-:Y:S05]  /*0370*/  BSYNC.RECONVERGENT B0 ;  /* 0x0000000000007941 */ /* 0x000fea0003800200 */
.L_x_3:
[----:B------:R-:W-:Y:S01]  /*0380*/  IADD3 R4, PT, PT, R2, 0x1800000, RZ ;  /* 0x0180000002047810 */ /* 0x000fe20007ffe0ff */
[----:B------:R-:W-:Y:S03]  /*0390*/  BSSY.RECONVERGENT B2, `(.L_x_6) ;  /* 0x000000b000027945 */ /* 0x000fe60003800200 */
[----:B------:R-:W-:-:S04]  /*03a0*/  LOP3.LUT R4, R4, 0x7f800000, RZ, 0xc0, !PT ;  /* 0x7f80000004047812 */ /* 0x000fc800078ec0ff */
[----:B------:R-:W-:-:S13]  /*03b0*/  ISETP.GT.U32.AND P0, PT, R4, 0x1ffffff, PT ;  /* 0x01ffffff0400780c */ /* 0x000fda0003f04070 */
[----:B------:R-:W-:Y:S05]  /*03c0*/  @P0 BRA `(.L_x_7) ;  /* 0x00000000000c0947 */ /* 0x000fea0003800000 */
[----:B------:R-:W-:-:S07]  /*03d0*/  MOV R4, 0x3f0 ;  /* 0x000003f000047802 */ /* 0x000fce0000000f00 */
[----:B-----5:R-:W-:Y:S05]  /*03e0*/  CALL.REL.NOINC `($__internal_0_$__cuda_sm20_rcp_rn_f32_slowpath) ;  /* 0x0000001400347944 */ /* 0x020fea0003c00000 */
[----:B------:R-:W-:Y:S05]  /*03f0*/  BRA `(.L_x_8) ;  /* 0x0000000000107947 */ /* 0x000fea0003800000 */
.L_x_7:
[----:B------:R-:W0:Y:S02]  /*0400*/  MUFU.RCP R17, R2 ;  /* 0x0000000200117308 */ /* 0x000e240000001000 */
[----:B0-----:R-:W-:-:S04]  /*0410*/  FFMA R4, R17, R2, -1 ;  /* 0xbf80000011047423 */ /* 0x001fc80000000002 */
[----:B------:R-:W-:-:S04]  /*0420*/  FADD.FTZ R4, -R4, -RZ ;  /* 0x800000ff04047221 */ /* 0x000fc80000010100 */
[----:B------:R-:W-:-:S07]  /*0430*/  FFMA R18, R17, R4, R17 ;  /* 0x0000000411127223 */ /* 0x000fce0000000011 */
.L_x_8:
[----:B------:R-:W-:Y:S05]  /*0440*/  BSYNC.RECONVERGENT B2 ;  /* 0x0000000000027941 */ /* 0x000fea0003800200 */
.L_x_6:
[----:B------:R-:W-:-:S04]  /*0450*/  FMUL R19, R19, R18 ;  /* 0x0000001213137220 */ /* 0x000fc80000400000 */
[-C--:B------:R-:W-:Y:S01]  /*0460*/  FMUL R26, R26, R19.reuse ;  /* 0x000000131a1a7220 */ /* 0x080fe20000400000 */
[-C--:B------:R-:W-:Y:S01]  /*0470*/  FMUL R17, R24, R19.reuse ;  /* 0x0000001318117220 */ /* 0x080fe20000400000 */
[----:B------:R-:W-:Y:S02]  /*0480*/  FMUL R2, R27, R19 ;  /* 0x000000131b027220 */ /* 0x000fe40000400000 */
[----:B------:R-:W-:Y:S01]  /*0490*/  FFMA R5, R26, 0.67000001668930053711, R5 ;  /* 0x3f2b851f1a057823 */ /* 0x000fe20000000005 */
[----:B------:R-:W-:Y:S01]  /*04a0*/  FFMA R0, R17, 0.67000001668930053711, R0 ;  /* 0x3f2b851f11007823 */ /* 0x000fe20000000000 */
[----:B------:R-:W-:-:S07]  /*04b0*/  FFMA R3, R2, 0.67000001668930053711, R3 ;  /* 0x3f2b851f02037823 */ /* 0x000fce0000000003 */
.L_x_2:
[----:B------:R-:W-:Y:S05]  /*04c0*/  BSYNC.RECONVERGENT B1 ;  /* 0x0000000000017941 */ /* 0x000fea0003800200 */
.L_x_1:
[----:B------:R-:W0:Y:S01]  /*04d0*/  LDS.128 R16, [UR6+-0x10] ;  /* 0xfffff006ff107984 */ /* 0x000e220008000c00 */
[----:B------:R-:W-:Y:S01]  /*04e0*/  BSSY.RECONVERGENT B1, `(.L_x_9) ;  /* 0x000002f000017945 */ /* 0x000fe20003800200 */
[----:B0-----:R-:W-:Y:S01]  /*04f0*/  FADD R24, -R9, R17 ;  /* 0x0000001109187221 */ /* 0x001fe20000000100 */
[----:B------:R-:W-:Y:S01]  /*0500*/  FADD R26, -R8, R16 ;  /* 0x00000010081a7221 */ /* 0x000fe20000000100 */
[----:B------:R-:W-:Y:S02]  /*0510*/  FADD R27, -R10, R18 ;  /* 0x000000120a1b7221 */ /* 0x000fe40000000100 */
[----:B------:R-:W-:-:S04]  /*0520*/  FMUL R17, R24, R24 ;  /* 0x0000001818117220 */ /* 0x000fc80000400000 */
[----:B------:R-:W-:-:S04]  /*0530*/  FFMA R2, R26, R26, R17 ;  /* 0x0000001a1a027223 */ /* 0x000fc80000000011 */
        /* <DEDUP_REMOVED lines=16> */
.L_x_12:
[----:B-1----:R-:W-:Y:S01]  /*0640*/  FMUL.FTZ R2, R17, R4 ;  /* 0x0000000411027220 */ /* 0x002fe20000410000 */
[----:B------:R-:W-:-:S03]  /*0650*/  FMUL.FTZ R4, R4, 0.5 ;  /* 0x3f00000004047820 */ /* 0x000fc60000410000 */
[----:B------:R-:W-:-:S04]  /*0660*/  FFMA R17, -R2, R2, R17 ;  /* 0x0000000202117223 */ /* 0x000fc80000000111 */
[----:B------:R-:W-:-:S07]  /*0670*/  FFMA R2, R17, R4, R2 ;  /* 0x0000000411027223 */ /* 0x000fce0000000002 */
.L_x_13:
[----:B------:R-:W-:Y:S05]  /*0680*/  BSYNC.RECONVERGENT B0 ;  /* 0x0000000000007941 */ /* 0x000fea0003800200 */
.L_x_11:
        /* <DEDUP_REMOVED lines=8> */
.L_x_15:
[----:B------:R-:W0:Y:S02]  /*0710*/  MUFU.RCP R17, R2 ;  /* 0x0000000200117308 */ /* 0x000e240000001000 */
[----:B0-----:R-:W-:-:S04]  /*0720*/  FFMA R4, R17, R2, -1 ;  /* 0xbf80000011047423 */ /* 0x001fc80000000002 */
[----:B------:R-:W-:-:S04]  /*0730*/  FADD.FTZ R4, -R4, -RZ ;  /* 0x800000ff04047221 */ /* 0x000fc80000010100 */
[----:B------:R-:W-:-:S07]  /*0740*/  FFMA R18, R17, R4, R17 ;  /* 0x0000000411127223 */ /* 0x000fce0000000011 */
.L_x_16:
[----:B------:R-:W-:Y:S05]  /*0750*/  BSYNC.RECONVERGENT B2 ;  /* 0x0000000000027941 */ /* 0x000fea0003800200 */
.L_x_14:
[----:B------:R-:W-:-:S04]  /*0760*/  FMUL R19, R19, R18 ;  /* 0x0000001213137220 */ /* 0x000fc80000400000 */
[-C--:B------:R-:W-:Y:S01]  /*0770*/  FMUL R26, R26, R19.reuse ;  /* 0x000000131a1a7220 */ /* 0x080fe20000400000 */
[-C--:B------:R-:W-:Y:S01]  /*0780*/  FMUL R17, R24, R19.reuse ;  /* 0x0000001318117220 */ /* 0x080fe20000400000 */
[----:B------:R-:W-:Y:S02]  /*0790*/  FMUL R2, R27, R19 ;  /* 0x000000131b027220 */ /* 0x000fe40000400000 */
[----:B------:R-:W-:Y:S01]  /*07a0*/  FFMA R5, R26, 0.67000001668930053711, R5 ;  /* 0x3f2b851f1a057823 */ /* 0x000fe20000000005 */
[----:B------:R-:W-:Y:S01]  /*07b0*/  FFMA R0, R17, 0.67000001668930053711, R0 ;  /* 0x3f2b851f11007823 */ /* 0x000fe20000000000 */
[----:B------:R-:W-:-:S07]  /*07c0*/  FFMA R3, R2, 0.67000001668930053711, R3 ;  /* 0x3f2b851f02037823 */ /* 0x000fce0000000003 */
.L_x_10:
[----:B------:R-:W-:Y:S05]  /*07d0*/  BSYNC.RECONVERGENT B1 ;  /* 0x0000000000017941 */ /* 0x000fea0003800200 */
.L_x_9:
[----:B------:R-:W0:Y:S01]  /*07e0*/  LDS.128 R16, [UR6] ;  /* 0x00000006ff107984 */ /* 0x000e220008000c00 */
        /* <DEDUP_REMOVED lines=22> */
.L_x_20:
[----:B-1----:R-:W-:Y:S01]  /*0950*/  FMUL.FTZ R2, R17, R4 ;  /* 0x0000000411027220 */ /* 0x002fe20000410000 */
[----:B------:R-:W-:-:S03]  /*0960*/  FMUL.FTZ R4, R4, 0.5 ;  /* 0x3f00000004047820 */ /* 0x000fc60000410000 */
[----:B------:R-:W-:-:S04]  /*0970*/  FFMA R17, -R2, R2, R17 ;  /* 0x0000000202117223 */ /* 0x000fc80000000111 */
[----:B------:R-:W-:-:S07]  /*0980*/  FFMA R2, R17, R4, R2 ;  /* 0x0000000411027223 */ /* 0x000fce0000000002 */
.L_x_21:
[----:B------:R-:W-:Y:S05]  /*0990*/  BSYNC.RECONVERGENT B0 ;  /* 0x0000000000007941 */ /* 0x000fea0003800200 */
.L_x_19:
        /* <DEDUP_REMOVED lines=8> */
.L_x_23:
[----:B------:R-:W0:Y:S02]  /*0a20*/  MUFU.RCP R17, R2 ;  /* 0x0000000200117308 */ /* 0x000e240000001000 */
[----:B0-----:R-:W-:-:S04]  /*0a30*/  FFMA R4, R17, R2, -1 ;  /* 0xbf80000011047423 */ /* 0x001fc80000000002 */
[----:B------:R-:W-:-:S04]  /*0a40*/  FADD.FTZ R4, -R4, -RZ ;  /* 0x800000ff04047221 */ /* 0x000fc80000010100 */
[----:B------:R-:W-:-:S07]  /*0a50*/  FFMA R18, R17, R4, R17 ;  /* 0x0000000411127223 */ /* 0x000fce0000000011 */
.L_x_24:
[----:B------:R-:W-:Y:S05]  /*0a60*/  BSYNC.RECONVERGENT B2 ;  /* 0x0000000000027941 */ /* 0x000fea0003800200 */
.L_x_22:
[----:B------:R-:W-:-:S04]  /*0a70*/  FMUL R19, R19, R18 ;  /* 0x0000001213137220 */ /* 0x000fc80000400000 */
[-C--:B------:R-:W-:Y:S01]  /*0a80*/  FMUL R26, R26, R19.reuse ;  /* 0x000000131a1a7220 */ /* 0x080fe20000400000 */
[-C--:B------:R-:W-:Y:S01]  /*0a90*/  FMUL R17, R24, R19.reuse ;  /* 0x0000001318117220 */ /* 0x080fe20000400000 */
[----:B------:R-:W-:Y:S02]  /*0aa0*/  FMUL R2, R27, R19 ;  /* 0x000000131b027220 */ /* 0x000fe40000400000 */
[----:B------:R-:W-:Y:S01]  /*0ab0*/  FFMA R5, R26, 0.67000001668930053711, R5 ;  /* 0x3f2b851f1a057823 */ /* 0x000fe20000000005 */
[----:B------:R-:W-:Y:S01]  /*0ac0*/  FFMA R0, R17, 0.67000001668930053711, R0 ;  /* 0x3f2b851f11007823 */ /* 0x000fe20000000000 */
[----:B------:R-:W-:-:S07]  /*0ad0*/  FFMA R3, R2, 0.67000001668930053711, R3 ;  /* 0x3f2b851f02037823 */ /* 0x000fce0000000003 */
.L_x_18:
[----:B------:R-:W-:Y:S05]  /*0ae0*/  BSYNC.RECONVERGENT B1 ;  /* 0x0000000000017941 */ /* 0x000fea0003800200 */
.L_x_17:
[----:B------:R-:W0:Y:S01]  /*0af0*/  LDS.128 R16, [UR6+0x10] ;  /* 0x00001006ff107984 */ /* 0x000e220008000c00 */
        /* <DEDUP_REMOVED lines=22> */
.L_x_28:
[----:B-1----:R-:W-:Y:S01]  /*0c60*/  FMUL.FTZ R2, R17, R4 ;  /* 0x0000000411027220 */ /* 0x002fe20000410000 */
[----:B------:R-:W-:-:S03]  /*0c70*/  FMUL.FTZ R4, R4, 0.5 ;  /* 0x3f00000004047820 */ /* 0x000fc60000410000 */
[----:B------:R-:W-:-:S04]  /*0c80*/  FFMA R17, -R2, R2, R17 ;  /* 0x0000000202117223 */ /* 0x000fc80000000111 */
[----:B------:R-:W-:-:S07]  /*0c90*/  FFMA R2, R17, R4, R2 ;  /* 0x0000000411027223 */ /* 0x000fce0000000002 */
.L_x_29:
[----:B------:R-:W-:Y:S05]  /*0ca0*/  BSYNC.RECONVERGENT B0 ;  /* 0x0000000000007941 */ /* 0x000fea0003800200 */
.L_x_27:
        /* <DEDUP_REMOVED lines=8> */
.L_x_31:
[----:B------:R-:W0:Y:S02]  /*0d30*/  MUFU.RCP R17, R2 ;  /* 0x0000000200117308 */ /* 0x000e240000001000 */
[----:B0-----:R-:W-:-:S04]  /*0d40*/  FFMA R4, R17, R2, -1 ;  /* 0xbf80000011047423 */ /* 0x001fc80000000002 */
[----:B------:R-:W-:-:S04]  /*0d50*/  FADD.FTZ R4, -R4, -RZ ;  /* 0x800000ff04047221 */ /* 0x000fc80000010100 */
[----:B------:R-:W-:-:S07]  /*0d60*/  FFMA R18, R17, R4, R17 ;  /* 0x0000000411127223 */ /* 0x000fce0000000011 */
.L_x_32:
[----:B------:R-:W-:Y:S05]  /*0d70*/  BSYNC.RECONVERGENT B2 ;  /* 0x0000000000027941 */ /* 0x000fea0003800200 */
.L_x_30:
[----:B------:R-:W-:-:S04]  /*0d80*/  FMUL R19, R19, R18 ;  /* 0x0000001213137220 */ /* 0x000fc80000400000 */
[-C--:B------:R-:W-:Y:S01]  /*0d90*/  FMUL R26, R26, R19.reuse ;  /* 0x000000131a1a7220 */ /* 0x080fe20000400000 */
[-C--:B------:R-:W-:Y:S01]  /*0da0*/  FMUL R17, R24, R19.reuse ;  /* 0x0000001318117220 */ /* 0x080fe20000400000 */
[----:B------:R-:W-:Y:S02]  /*0db0*/  FMUL R2, R27, R19 ;  /* 0x000000131b027220 */ /* 0x000fe40000400000 */
[----:B------:R-:W-:Y:S01]  /*0dc0*/  FFMA R5, R26, 0.67000001668930053711, R5 ;  /* 0x3f2b851f1a057823 */ /* 0x000fe20000000005 */
[----:B------:R-:W-:Y:S01]  /*0dd0*/  FFMA R0, R17, 0.67000001668930053711, R0 ;  /* 0x3f2b851f11007823 */ /* 0x000fe20000000000 */
[----:B------:R-:W-:-:S07]  /*0de0*/  FFMA R3, R2, 0.67000001668930053711, R3 ;  /* 0x3f2b851f02037823 */ /* 0x000fce0000000003 */
.L_x_26:
[----:B------:R-:W-:Y:S05]  /*0df0*/  BSYNC.RECONVERGENT B1 ;  /* 0x0000000000017941 */ /* 0x000fea0003800200 */
.L_x_25:
[----:B------:R-:W-:Y:S01]  /*0e00*/  UIADD3 UR6, UPT, UPT, UR6, 0x40, URZ ;  /* 0x0000004006067890 */ /* 0x000fe2000fffe0ff */
[----:B------:R-:W-:Y:S11]  /*0e10*/  BRA.U UP0, `(.L_x_33) ;  /* 0xfffffff100e07547 */ /* 0x000ff6000b83ffff */
[----:B------:R-:W-:-:S12]  /*0e20*/  ULOP3.LUT UR4, UR7, 0x7fc, URZ, 0xc0, !UPT ;  /* 0x000007fc07047892 */ /* 0x000fd8000f8ec0ff */
.L_x_0:
[----:B------:R-:W-:-:S09]  /*0e30*/  ULOP3.LUT UP0, UR6, UR7, 0x3, URZ, 0xc0, !UPT ;  /* 0x0000000307067892 */ /* 0x000fd2000f80c0ff */
[----:B------:R-:W-:Y:S05]  /*0e40*/  BRA.U !UP0, `(.L_x_34) ;  /* 0x00000009086c7547 */ /* 0x000fea000b800000 */
[----:B------:R-:W-:-:S09]  /*0e50*/  UISETP.NE.AND UP0, UPT, UR6, 0x1, UPT ;  /* 0x000000010600788c */ /* 0x000fd2000bf05270 */
[----:B------:R-:W-:Y:S05]  /*0e60*/  BRA.U !UP0, `(.L_x_35) ;  /* 0x0000000508907547 */ /* 0x000fea000b800000 */
[----:B------:R-:W-:Y:S01]  /*0e70*/  ULEA UR6, UR4, UR5, 0x4 ;  /* 0x0000000504067291 */ /* 0x000fe2000f8e20ff */
[----:B------:R-:W-:Y:S08]  /*0e80*/  BSSY.RECONVERGENT B1, `(.L_x_36) ;  /* 0x0000030000017945 */ /* 0x000ff00003800200 */
[----:B------:R-:W0:Y:S02]  /*0e90*/  LDS.128 R16, [UR6] ;  /* 0x00000006ff107984 */ /* 0x000e240008000c00 */
[----:B0-----:R-:W-:Y:S01]  /*0ea0*/  FADD R24, -R9, R17 ;  /* 0x0000001109187221 */ /* 0x001fe20000000100 */
[----:B------:R-:W-:Y:S01]  /*0eb0*/  FADD R26, -R8, R16 ;  /* 0x00000010081a7221 */ /* 0x000fe20000000100 */
[----:B------:R-:W-:-:S02]  /*0ec0*/  FADD R27, -R10, R18 ;  /* 0x000000120a1b7221 */ /* 0x000fc40000000100 */
        /* <DEDUP_REMOVED lines=18> */
.L_x_39:
[----:B-1----:R-:W-:Y:S01]  /*0ff0*/  FMUL.FTZ R2, R17, R4 ;  /* 0x0000000411027220 */ /* 0x002fe20000410000 */
[----:B------:R-:W-:-:S03]  /*1000*/  FMUL.FTZ R4, R4, 0.5 ;  /* 0x3f00000004047820 */ /* 0x000fc60000410000 */
[----:B------:R-:W-:-:S04]  /*1010*/  FFMA R17, -R2, R2, R17 ;  /* 0x0000000202117223 */ /* 0x000fc80000000111 */
[----:B------:R-:W-:-:S07]  /*1020*/  FFMA R2, R17, R4, R2 ;  /* 0x0000000411027223 */ /* 0x000fce0000000002 */
.L_x_40:
[----:B------:R-:W-:Y:S05]  /*1030*/  BSYNC.RECONVERGENT B0 ;  /* 0x0000000000007941 */ /* 0x000fea0003800200 */
.L_x_38:
        /* <DEDUP_REMOVED lines=8> */
.L_x_42:
[----:B------:R-:W0:Y:S02]  /*10c0*/  MUFU.RCP R17, R2 ;  /* 0x0000000200117308 */ /* 0x000e240000001000 */
[----:B0-----:R-:W-:-:S04]  /*10d0*/  FFMA R4, R17, R2, -1 ;  /* 0xbf80000011047423 */ /* 0x001fc80000000002 */
[----:B------:R-:W-:-:S04]  /*10e0*/  FADD.FTZ R4, -R4, -RZ ;  /* 0x800000ff04047221 */ /* 0x000fc80000010100 */
[----:B------:R-:W-:-:S07]  /*10f0*/  FFMA R18, R17, R4, R17 ;  /* 0x0000000411127223 */ /* 0x000fce0000000011 */
.L_x_43:
[----:B------:R-:W-:Y:S05]  /*1100*/  BSYNC.RECONVERGENT B2 ;  /* 0x0000000000027941 */ /* 0x000fea0003800200 */
.L_x_41:
[----:B------:R-:W-:-:S04]  /*1110*/  FMUL R19, R19, R18 ;  /* 0x0000001213137220 */ /* 0x000fc80000400000 */
[-C--:B------:R-:W-:Y:S01]  /*1120*/  FMUL R26, R26, R19.reuse ;  /* 0x000000131a1a7220 */ /* 0x080fe20000400000 */
[-C--:B------:R-:W-:Y:S01]  /*1130*/  FMUL R17, R24, R19.reuse ;  /* 0x0000001318117220 */ /* 0x080fe20000400000 */
[----:B------:R-:W-:Y:S02]  /*1140*/  FMUL R2, R27, R19 ;  /* 0x000000131b027220 */ /* 0x000fe40000400000 */
[----:B------:R-:W-:Y:S01]  /*1150*/  FFMA R5, R26, 0.67000001668930053711, R5 ;  /* 0x3f2b851f1a057823 */ /* 0x000fe20000000005 */
[----:B------:R-:W-:Y:S01]  /*1160*/  FFMA R0, R17, 0.67000001668930053711, R0 ;  /* 0x3f2b851f11007823 */ /* 0x000fe20000000000 */
[----:B------:R-:W-:-:S07]  /*1170*/  FFMA R3, R2, 0.67000001668930053711, R3 ;  /* 0x3f2b851f02037823 */ /* 0x000fce0000000003 */
.L_x_37:
[----:B------:R-:W-:Y:S05]  /*1180*/  BSYNC.RECONVERGENT B1 ;  /* 0x0000000000017941 */ /* 0x000fea0003800200 */
.L_x_36:
        /* <DEDUP_REMOVED lines=23> */
.L_x_47:
[----:B-1----:R-:W-:Y:S01]  /*1300*/  FMUL.FTZ R2, R17, R4 ;  /* 0x0000000411027220 */ /* 0x002fe20000410000 */
[----:B------:R-:W-:-:S03]  /*1310*/  FMUL.FTZ R4, R4, 0.5 ;  /* 0x3f00000004047820 */ /* 0x000fc60000410000 */
[----:B------:R-:W-:-:S04]  /*1320*/  FFMA R17, -R2, R2, R17 ;  /* 0x0000000202117223 */ /* 0x000fc80000000111 */
[----:B------:R-:W-:-:S07]  /*1330*/  FFMA R2, R17, R4, R2 ;  /* 0x0000000411027223 */ /* 0x000fce0000000002 */
.L_x_48:
[----:B------:R-:W-:Y:S05]  /*1340*/  BSYNC.RECONVERGENT B0 ;  /* 0x0000000000007941 */ /* 0x000fea0003800200 */
.L_x_46:
        /* <DEDUP_REMOVED lines=8> */
.L_x_50:
[----:B------:R-:W0:Y:S02]  /*13d0*/  MUFU.RCP R17, R2 ;  /* 0x0000000200117308 */ /* 0x000e240000001000 */
[----:B0-----:R-:W-:-:S04]  /*13e0*/  FFMA R4, R17, R2, -1 ;  /* 0xbf80000011047423 */ /* 0x001fc80000000002 */
[----:B------:R-:W-:-:S04]  /*13f0*/  FADD.FTZ R4, -R4, -RZ ;  /* 0x800000ff04047221 */ /* 0x000fc80000010100 */
[----:B------:R-:W-:-:S07]  /*1400*/  FFMA R18, R17, R4, R17 ;  /* 0x0000000411127223 */ /* 0x000fce0000000011 */
.L_x_51:
[----:B------:R-:W-:Y:S05]  /*1410*/  BSYNC.RECONVERGENT B2 ;  /* 0x0000000000027941 */ /* 0x000fea0003800200 */
.L_x_49:
[----:B------:R-:W-:-:S04]  /*1420*/  FMUL R19, R19, R18 ;  /* 0x0000001213137220 */ /* 0x000fc80000400000 */
[-C--:B------:R-:W-:Y:S01]  /*1430*/  FMUL R26, R26, R19.reuse ;  /* 0x000000131a1a7220 */ /* 0x080fe20000400000 */
[-C--:B------:R-:W-:Y:S01]  /*1440*/  FMUL R17, R24, R19.reuse ;  /* 0x0000001318117220 */ /* 0x080fe20000400000 */
[----:B------:R-:W-:Y:S02]  /*1450*/  FMUL R2, R27, R19 ;  /* 0x000000131b027220 */ /* 0x000fe40000400000 */
[----:B------:R-:W-:Y:S01]  /*1460*/  FFMA R5, R26, 0.67000001668930053711, R5 ;  /* 0x3f2b851f1a057823 */ /* 0x000fe20000000005 */
[----:B------:R-:W-:Y:S01]  /*1470*/  FFMA R0, R17, 0.67000001668930053711, R0 ;  /* 0x3f2b851f11007823 */ /* 0x000fe20000000000 */
[----:B------:R-:W-:-:S07]  /*1480*/  FFMA R3, R2, 0.67000001668930053711, R3 ;  /* 0x3f2b851f02037823 */ /* 0x000fce0000000003 */
.L_x_45:
[----:B------:R-:W-:Y:S05]  /*1490*/  BSYNC.RECONVERGENT B1 ;  /* 0x0000000000017941 */ /* 0x000fea0003800200 */
.L_x_44:
[----:B------:R-:W-:-:S12]  /*14a0*/  UIADD3 UR4, UPT, UPT, UR4, 0x2, URZ ;  /* 0x0000000204047890 */ /* 0x000fd8000fffe0ff */
.L_x_35:
[----:B------:R-:W-:-:S04]  /*14b0*/  ULOP3.LUT UR6, UR7, 0x1, URZ, 0xc0, !UPT ;  /* 0x0000000107067892 */ /* 0x000fc8000f8ec0ff */
[----:B------:R-:W-:-:S09]  /*14c0*/  UISETP.NE.U32.AND UP0, UPT, UR6, 0x1, UPT ;  /* 0x000000010600788c */ /* 0x000fd2000bf05070 */
[----:B------:R-:W-:Y:S05]  /*14d0*/  BRA.U UP0, `(.L_x_34) ;  /* 0x0000000100c87547 */ /* 0x000fea000b800000 */
        /* <DEDUP_REMOVED lines=24> */
.L_x_54:
[----:B-1----:R-:W-:Y:S01]  /*1660*/  FMUL.FTZ R2, R17, R4 ;  /* 0x0000000411027220 */ /* 0x002fe20000410000 */
[----:B------:R-:W-:-:S03]  /*1670*/  FMUL.FTZ R4, R4, 0.5 ;  /* 0x3f00000004047820 */ /* 0x000fc60000410000 */
[----:B------:R-:W-:-:S04]  /*1680*/  FFMA R17, -R2, R2, R17 ;  /* 0x0000000202117223 */ /* 0x000fc80000000111 */
[----:B------:R-:W-:-:S07]  /*1690*/  FFMA R2, R17, R4, R2 ;  /* 0x0000000411027223 */ /* 0x000fce0000000002 */
.L_x_55:
[----:B------:R-:W-:Y:S05]  /*16a0*/  BSYNC.RECONVERGENT B0 ;  /* 0x0000000000007941 */ /* 0x000fea0003800200 */
.L_x_53:
        /* <DEDUP_REMOVED lines=8> */
.L_x_57:
[----:B------:R-:W0:Y:S02]  /*1730*/  MUFU.RCP R17, R2 ;  /* 0x0000000200117308 */ /* 0x000e240000001000 */
[----:B0-----:R-:W-:-:S04]  /*1740*/  FFMA R4, R17, R2, -1 ;  /* 0xbf80000011047423 */ /* 0x001fc80000000002 */
[----:B------:R-:W-:-:S04]  /*1750*/  FADD.FTZ R4, -R4, -RZ ;  /* 0x800000ff04047221 */ /* 0x000fc80000010100 */
[----:B------:R-:W-:-:S07]  /*1760*/  FFMA R18, R17, R4, R17 ;  /* 0x0000000411127223 */ /* 0x000fce0000000011 */
.L_x_58:
[----:B------:R-:W-:Y:S05]  /*1770*/  BSYNC.RECONVERGENT B2 ;  /* 0x0000000000027941 */ /* 0x000fea0003800200 */
.L_x_56:
[----:B------:R-:W-:-:S04]  /*1780*/  FMUL R19, R19, R18 ;  /* 0x0000001213137220 */ /* 0x000fc80000400000 */
[-C--:B------:R-:W-:Y:S01]  /*1790*/  FMUL R26, R26, R19.reuse ;  /* 0x000000131a1a7220 */ /* 0x080fe20000400000 */
[-C--:B------:R-:W-:Y:S01]  /*17a0*/  FMUL R17, R24, R19.reuse ;  /* 0x0000001318117220 */ /* 0x080fe20000400000 */
[----:B------:R-:W-:Y:S02]  /*17b0*/  FMUL R2, R27, R19 ;  /* 0x000000131b027220 */ /* 0x000fe40000400000 */
[----:B------:R-:W-:Y:S01]  /*17c0*/  FFMA R5, R26, 0.67000001668930053711, R5 ;  /* 0x3f2b851f1a057823 */ /* 0x000fe20000000005 */
[----:B------:R-:W-:Y:S01]  /*17d0*/  FFMA R0, R17, 0.67000001668930053711, R0 ;  /* 0x3f2b851f11007823 */ /* 0x000fe20000000000 */
[----:B------:R-:W-:-:S07]  /*17e0*/  FFMA R3, R2, 0.67000001668930053711, R3 ;  /* 0x3f2b851f02037823 */ /* 0x000fce0000000003 */
.L_x_52:
[----:B------:R-:W-:Y:S05]  /*17f0*/  BSYNC.RECONVERGENT B1 ;  /* 0x0000000000017941 */ /* 0x000fea0003800200 */
.L_x_34:
[----:B------:R-:W-:Y:S06]  /*1800*/  BAR.SYNC.DEFER_BLOCKING 0x0 ;  /* 0x0000000000007b1d */ /* 0x000fec0000010000 */
[----:B------:R-:W0:Y:S02]  /*1810*/  LDCU UR6, c[0x0][0x390] ;  /* 0x00007200ff0677ac */ /* 0x000e240008000800 */
[----:B0----5:R-:W-:Y:S01]  /*1820*/  FFMA R12, R5, UR6, R12 ;  /* 0x00000006050c7c23 */ /* 0x021fe2000800000c */
[----:B------:R-:W-:Y:S01]  /*1830*/  FFMA R13, R0, UR6, R13 ;  /* 0x00000006000d7c23 */ /* 0x000fe2000800000d */
[----:B------:R-:W-:-:S02]  /*1840*/  FFMA R14, R3, UR6, R14 ;  /* 0x00000006030e7c23 */ /* 0x000fc4000800000e */
[----:B--2---:R-:W-:Y:S01]  /*1850*/  FFMA R8, R12, UR6, R8 ;  /* 0x000000060c087c23 */ /* 0x004fe20008000008 */
[----:B------:R-:W-:Y:S01]  /*1860*/  FFMA R9, R13, UR6, R9 ;  /* 0x000000060d097c23 */ /* 0x000fe20008000009 */
[----:B------:R-:W-:Y:S01]  /*1870*/  FFMA R10, R14, UR6, R10 ;  /* 0x000000060e0a7c23 */ /* 0x000fe2000800000a */
[----:B------:R-:W-:Y:S06]  /*1880*/  BAR.SYNC.DEFER_BLOCKING 0x0 ;  /* 0x0000000000007b1d */ /* 0x000fec0000010000 */
[----:B------:R-:W-:Y:S04]  /*1890*/  STG.E.128 desc[UR8][R20.64], R8 ;  /* 0x0000000814007986 */ /* 0x000fe8000c101d08 */
[----:B------:R-:W-:Y:S01]  /*18a0*/  STG.E.128 desc[UR8][R6.64], R12 ;  /* 0x0000000c06007986 */ /* 0x000fe2000c101d08 */
[----:B------:R-:W-:Y:S05]  /*18b0*/  EXIT ;  /* 0x000000000000794d */ /* 0x000fea0003800000 */
        .weak           $__internal_0_$__cuda_sm20_rcp_rn_f32_slowpath
        .type           $__internal_0_$__cuda_sm20_rcp_rn_f32_slowpath,@function
        .size           $__internal_0_$__cuda_sm20_rcp_rn_f32_slowpath,($__internal_1_$__cuda_sm20_sqrt_rn_f32_slowpath - $__internal_0_$__cuda_sm20_rcp_rn_f32_slowpath)
$__internal_0_$__cuda_sm20_rcp_rn_f32_slowpath:
[----:B------:R-:W-:Y:S01]  /*18c0*/  SHF.L.U32 R17, R2, 0x1, RZ ;  /* 0x0000000102117819 */ /* 0x000fe200000006ff */
[----:B------:R-:W-:Y:S03]  /*18d0*/  BSSY.RECONVERGENT B0, `(.L_x_59) ;  /* 0x0000030000007945 */ /* 0x000fe60003800200 */
[----:B------:R-:W-:-:S04]  /*18e0*/  SHF.R.U32.HI R17, RZ, 0x18, R17 ;  /* 0x00000018ff117819 */ /* 0x000fc80000011611 */
[----:B------:R-:W-:-:S13]  /*18f0*/  ISETP.NE.U32.AND P0, PT, R17, RZ, PT ;  /* 0x000000ff1100720c */ /* 0x000fda0003f05070 */
[----:B------:R-:W-:Y:S05]  /*1900*/  @P0 BRA `(.L_x_60) ;  /* 0x0000000000280947 */ /* 0x000fea0003800000 */
[----:B------:R-:W-:-:S04]  /*1910*/  SHF.L.U32 R16, R2, 0x1, RZ ;  /* 0x0000000102107819 */ /* 0x000fc800000006ff */
[----:B------:R-:W-:-:S13]  /*1920*/  ISETP.NE.AND P0, PT, R16, RZ, PT ;  /* 0x000000ff1000720c */ /* 0x000fda0003f05270 */
[----:B------:R-:W-:Y:S01]  /*1930*/  @P0 FFMA R17, R2, 1.84467440737095516160e+19, RZ ;  /* 0x5f80000002110823 */ /* 0x000fe200000000ff */
[----:B------:R-:W-:Y:S08]  /*1940*/  @!P0 MUFU.RCP R18, R2 ;  /* 0x0000000200128308 */ /* 0x000ff00000001000 */
[----:B------:R-:W0:Y:S02]  /*1950*/  @P0 MUFU.RCP R16, R17 ;  /* 0x0000001100100308 */ /* 0x000e240000001000 */
[----:B0-----:R-:W-:-:S04]  /*1960*/  @P0 FFMA R23, R17, R16, -1 ;  /* 0xbf80000011170423 */ /* 0x001fc80000000010 */
[----:B------:R-:W-:-:S04]  /*1970*/  @P0 FADD.FTZ R23, -R23, -RZ ;  /* 0x800000ff17170221 */ /* 0x000fc80000010100 */
[----:B------:R-:W-:-:S04]  /*1980*/  @P0 FFMA R23, R16, R23, R16 ;  /* 0x0000001710170223 */ /* 0x000fc80000000010 */
[----:B------:R-:W-:Y:S01]  /*1990*/  @P0 FFMA R18, R23, 1.84467440737095516160e+19, RZ ;  /* 0x5f80000017120823 */ /* 0x000fe200000000ff */
[----:B------:R-:W-:Y:S06]  /*19a0*/  BRA `(.L_x_61) ;  /* 0x0000000000887947 */ /* 0x000fec0003800000 */
.L_x_60:
[----:B------:R-:W-:-:S04]  /*19b0*/  IADD3 R23, PT, PT, R17, -0xfd, RZ ;  /* 0xffffff0311177810 */ /* 0x000fc80007ffe0ff */
[----:B------:R-:W-:-:S13]  /*19c0*/  ISETP.GT.U32.AND P0, PT, R23, 0x1, PT ;  /* 0x000000011700780c */ /* 0x000fda0003f04070 */
[----:B------:R-:W-:Y:S05]  /*19d0*/  @P0 BRA `(.L_x_62) ;  /* 0x0000000000780947 */ /* 0x000fea0003800000 */
[----:B------:R-:W-:Y:S02]  /*19e0*/  LOP3.LUT R28, R2, 0x7fffff, RZ, 0xc0, !PT ;  /* 0x007fffff021c7812 */ /* 0x000fe400078ec0ff */
[----:B------:R-:W-:Y:S02]  /*19f0*/  IADD3 R17, PT, PT, R17, -0xfc, RZ ;  /* 0xffffff0411117810 */ /* 0x000fe40007ffe0ff */
[----:B------:R-:W-:-:S04]  /*1a00*/  LOP3.LUT R28, R28, 0x3f800000, RZ, 0xfc, !PT ;  /* 0x3f8000001c1c7812 */ /* 0x000fc800078efcff */
[----:B------:R-:W0:Y:S02]  /*1a10*/  MUFU.RCP R25, R28 ;  /* 0x0000001c00197308 */ /* 0x000e240000001000 */
[----:B0-----:R-:W-:-:S04]  /*1a20*/  FFMA R18, R28, R25, -1 ;  /* 0xbf8000001c127423 */ /* 0x001fc80000000019 */
[----:B------:R-:W-:-:S04]  /*1a30*/  FADD.FTZ R18, -R18, -RZ ;  /* 0x800000ff12127221 */ /* 0x000fc80000010100 */
[CCC-:B------:R-:W-:Y:S01]  /*1a40*/  FFMA.RM R16, R25.reuse, R18.reuse, R25.reuse ;  /* 0x0000001219107223 */ /* 0x1c0fe20000004019 */
[----:B------:R-:W-:Y:S01]  /*1a50*/  FFMA.RP R25, R25, R18, R25 ;  /* 0x0000001219197223 */ /* 0x000fe20000008019 */
[----:B------:R-:W-:-:S04]  /*1a60*/  HFMA2 R18, -RZ, RZ, 0, 1.78813934326171875e-07 ;  /* 0x00000003ff127431 */ /* 0x000fc800000001ff */
[C---:B------:R-:W-:Y:S02]  /*1a70*/  FSETP.NEU.FTZ.AND P0, PT, R16.reuse, R25, PT ;  /* 0x000000191000720b */ /* 0x040fe40003f1d000 */
[----:B------:R-:W-:Y:S02]  /*1a80*/  LOP3.LUT R16, R16, 0x7fffff, RZ, 0xc0, !PT ;  /* 0x007fffff10107812 */ /* 0x000fe400078ec0ff */
[----:B------:R-:W-:Y:S02]  /*1a90*/  SEL R22, RZ, 0xffffffff, !P0 ;  /* 0xffffffffff167807 */ /* 0x000fe40004000000 */
[----:B------:R-:W-:Y:S02]  /*1aa0*/  SHF.L.U32 R25, R18, R23, RZ ;  /* 0x0000001712197219 */ /* 0x000fe400000006ff */
[----:B------:R-:W-:Y:S02]  /*1ab0*/  LOP3.LUT R16, R16, 0x800000, RZ, 0xfc, !PT ;  /* 0x0080000010107812 */ /* 0x000fe400078efcff */
[----:B------:R-:W-:-:S02]  /*1ac0*/  IADD3 R22, PT, PT, -R22, RZ, RZ ;  /* 0x000000ff16167210 */ /* 0x000fc40007ffe1ff */
[----:B------:R-:W-:Y:S02]  /*1ad0*/  LOP3.LUT R18, R25, R16, RZ, 0xc0, !PT ;  /* 0x0000001019127212 */ /* 0x000fe400078ec0ff */
[-C--:B------:R-:W-:Y:S02]  /*1ae0*/  LOP3.LUT P1, RZ, R22, R23.reuse, R16, 0xf8, !PT ;  /* 0x0000001716ff7212 */ /* 0x080fe4000782f810 */
[----:B------:R-:W-:Y:S02]  /*1af0*/  SHF.R.U32.HI R18, RZ, R23, R18 ;  /* 0x00000017ff127219 */ /* 0x000fe40000011612 */
[----:B------:R-:W-:Y:S02]  /*1b00*/  SHF.R.U32.HI R17, RZ, R17, R16 ;  /* 0x00000011ff117219 */ /* 0x000fe40000011610 */
[C---:B------:R-:W-:Y:S02]  /*1b10*/  LOP3.LUT P0, RZ, R18.reuse, 0x1, RZ, 0xc0, !PT ;  /* 0x0000000112ff7812 */ /* 0x040fe4000780c0ff */
[----:B------:R-:W-:-:S04]  /*1b20*/  LOP3.LUT P2, RZ, R18, 0x2, RZ, 0xc0, !PT ;  /* 0x0000000212ff7812 */ /* 0x000fc8000784c0ff */
[----:B------:R-:W-:Y:S02]  /*1b30*/  PLOP3.LUT P0, PT, P0, P1, P2, 0xe0, 0x0 ;  /* 0x000000000000781c */ /* 0x000fe40000703c20 */
[----:B------:R-:W-:Y:S02]  /*1b40*/  LOP3.LUT P1, RZ, R2, 0x7fffff, RZ, 0xc0, !PT ;  /* 0x007fffff02ff7812 */ /* 0x000fe4000782c0ff */
[----:B------:R-:W-:-:S04]  /*1b50*/  SEL R18, RZ, 0x1, !P0 ;  /* 0x00000001ff127807 */ /* 0x000fc80004000000 */
[----:B------:R-:W-:-:S04]  /*1b60*/  IADD3 R18, PT, PT, -R18, RZ, RZ ;  /* 0x000000ff12127210 */ /* 0x000fc80007ffe1ff */
[----:B------:R-:W-:-:S13]  /*1b70*/  ISETP.GE.AND P0, PT, R18, RZ, PT ;  /* 0x000000ff1200720c */ /* 0x000fda0003f06270 */
[----:B------:R-:W-:-:S04]  /*1b80*/  @!P0 IADD3 R17, PT, PT, R17, 0x1, RZ ;  /* 0x0000000111118810 */ /* 0x000fc80007ffe0ff */
[----:B------:R-:W-:-:S04]  /*1b90*/  @!P1 SHF.L.U32 R17, R17, 0x1, RZ ;  /* 0x0000000111119819 */ /* 0x000fc800000006ff */
[----:B------:R-:W-:Y:S01]  /*1ba0*/  LOP3.LUT R18, R17, 0x80000000, R2, 0xf8, !PT ;  /* 0x8000000011127812 */ /* 0x000fe200078ef802 */
[----:B------:R-:W-:Y:S06]  /*1bb0*/  BRA `(.L_x_61) ;  /* 0x0000000000047947 */ /* 0x000fec0003800000 */
.L_x_62:
[----:B------:R0:W1:Y:S02]  /*1bc0*/  MUFU.RCP R18, R2 ;  /* 0x0000000200127308 */ /* 0x0000640000001000 */
.L_x_61:
[----:B------:R-:W-:Y:S05]  /*1bd0*/  BSYNC.RECONVERGENT B0 ;  /* 0x0000000000007941 */ /* 0x000fea0003800200 */
.L_x_59:
[----:B------:R-:W-:Y:S01]  /*1be0*/  HFMA2 R17, -RZ, RZ, 0, 0 ;  /* 0x00000000ff117431 */ /* 0x000fe200000001ff */
[----:B------:R-:W-:-:S04]  /*1bf0*/  MOV R16, R4 ;  /* 0x0000000400107202 */ /* 0x000fc80000000f00 */
[----:B01----:R-:W-:Y:S05]  /*1c00*/  RET.REL.NODEC R16 `(_Z16calculate_forcesP6float4S0_f) ;  /* 0xffffffe010fc7950 */ /* 0x003fea0003c3ffff */
        .weak           $__internal_1_$__cuda_sm20_sqrt_rn_f32_slowpath
        .type           $__internal_1_$__cuda_sm20_sqrt_rn_f32_slowpath,@function
        .size           $__internal_1_$__cuda_sm20_sqrt_rn_f32_slowpath,(.L_x_66 - $__internal_1_$__cuda_sm20_sqrt_rn_f32_slowpath)
$__internal_1_$__cuda_sm20_sqrt_rn_f32_slowpath:
[----:B------:R-:W-:-:S13]  /*1c10*/  LOP3.LUT P0, RZ, R4, 0x7fffffff, RZ, 0xc0, !PT ;  /* 0x7fffffff04ff7812 */ /* 0x000fda000780c0ff */
[----:B------:R-:W-:Y:S01]  /*1c20*/  @!P0 MOV R22, R4 ;  /* 0x0000000400168202 */ /* 0x000fe20000000f00 */
[----:B------:R-:W-:Y:S06]  /*1c30*/  @!P0 BRA `(.L_x_63) ;  /* 0x0000000000408947 */ /* 0x000fec0003800000 */
[----:B------:R-:W-:-:S13]  /*1c40*/  FSETP.GEU.FTZ.AND P0, PT, R4, RZ, PT ;  /* 0x000000ff0400720b */ /* 0x000fda0003f1e000 */
[----:B------:R-:W-:Y:S01]  /*1c50*/  @!P0 MOV R22, 0x7fffffff ;  /* 0x7fffffff00168802 */ /* 0x000fe20000000f00 */
[----:B------:R-:W-:Y:S06]  /*1c60*/  @!P0 BRA `(.L_x_63) ;  /* 0x0000000000348947 */ /* 0x000fec0003800000 */
[----:B------:R-:W-:-:S13]  /*1c70*/  FSETP.GTU.FTZ.AND P0, PT, |R4|, +INF , PT ;  /* 0x7f8000000400780b */ /* 0x000fda0003f1c200 */
[----:B------:R-:W-:Y:S01]  /*1c80*/  @P0 FADD.FTZ R22, R4, 1 ;  /* 0x3f80000004160421 */ /* 0x000fe20000010000 */
[----:B------:R-:W-:Y:S06]  /*1c90*/  @P0 BRA `(.L_x_63) ;  /* 0x0000000000280947 */ /* 0x000fec0003800000 */
[----:B------:R-:W-:-:S13]  /*1ca0*/  FSETP.NEU.FTZ.AND P0, PT, |R4|, +INF , PT ;  /* 0x7f8000000400780b */ /* 0x000fda0003f1d200 */
[----:B------:R-:W-:Y:S01]  /*1cb0*/  @P0 FFMA R23, R4, 1.84467440737095516160e+19, RZ ;  /* 0x5f80000004170823 */ /* 0x000fe200000000ff */
[----:B------:R-:W-:-:S03]  /*1cc0*/  @!P0 MOV R22, R4 ;  /* 0x0000000400168202 */ /* 0x000fc60000000f00 */
[----:B------:R-:W0:Y:S02]  /*1cd0*/  @P0 MUFU.RSQ R16, R23 ;  /* 0x0000001700100308 */ /* 0x000e240000001400 */
[----:B0-----:R-:W-:Y:S01]  /*1ce0*/  @P0 FMUL.FTZ R18, R23, R16 ;  /* 0x0000001017120220 */ /* 0x001fe20000410000 */
[----:B------:R-:W-:-:S03]  /*1cf0*/  @P0 FMUL.FTZ R16, R16, 0.5 ;  /* 0x3f00000010100820 */ /* 0x000fc60000410000 */
[----:B------:R-:W-:-:S04]  /*1d00*/  @P0 FADD.FTZ R17, -R18, -RZ ;  /* 0x800000ff12110221 */ /* 0x000fc80000010100 */
[----:B------:R-:W-:-:S04]  /*1d10*/  @P0 FFMA R17, R18, R17, R23 ;  /* 0x0000001112110223 */ /* 0x000fc80000000017 */
[----:B------:R-:W-:-:S04]  /*1d20*/  @P0 FFMA R16, R17, R16, R18 ;  /* 0x0000001011100223 */ /* 0x000fc80000000012 */
[----:B------:R-:W-:-:S07]  /*1d30*/  @P0 FMUL.FTZ R22, R16, 2.3283064365386962891e-10 ;  /* 0x2f80000010160820 */ /* 0x000fce0000410000 */
.L_x_63:
[----:B------:R-:W-:Y:S01]  /*1d40*/  HFMA2 R17, -RZ, RZ, 0, 0 ;  /* 0x00000000ff117431 */ /* 0x000fe200000001ff */
[----:B------:R-:W-:-:S04]  /*1d50*/  MOV R16, R2 ;  /* 0x0000000200107202 */ /* 0x000fc80000000f00 */
[----:B------:R-:W-:Y:S05]  /*1d60*/  RET.REL.NODEC R16 `(_Z16calculate_forcesP6float4S0_f) ;  /* 0xffffffe010a47950 */ /* 0x000fea0003c3ffff */
.L_x_64:
[----:B------:R-:W-:-:S00]  /*1d70*/  BRA `(.L_x_64) ;  /* 0xfffffffc00fc7947 */ /* 0x000fc0000383ffff */
[----:B------:R-:W-:-:S00]  /*1d80*/  NOP ;  /* 0x0000000000007918 */ /* 0x000fc00000000000 */
[----:B------:R-:W-:-:S00]  /*1d90*/  NOP ;  /* 0x0000000000007918 */ /* 0x000fc00000000000 */
[----:B------:R-:W-:-:S00]  /*1da0*/  NOP ;  /* 0x0000000000007918 */ /* 0x000fc00000000000 */
[----:B------:R-:W-:-:S00]  /*1db0*/  NOP ;  /* 0x0000000000007918 */ /* 0x000fc00000000000 */
[----:B------:R-:W-:-:S00]  /*1dc0*/  NOP ;  /* 0x0000000000007918 */ /* 0x000fc00000000000 */
[----:B------:R-:W-:-:S00]  /*1dd0*/  NOP ;  /* 0x0000000000007918 */ /* 0x000fc00000000000 */
[----:B------:R-:W-:-:S00]  /*1de0*/  NOP ;  /* 0x0000000000007918 */ /* 0x000fc00000000000 */
[----:B------:R-:W-:-:S00]  /*1df0*/  NOP ;  /* 0x0000000000007918 */ /* 0x000fc00000000000 */
.L_x_66:


//--------------------- .nv.shared._Z16calculate_forcesP6float4S0_f --------------------------
	.section	.nv.shared._Z16calculate_forcesP6float4S0_f,"aw",@nobits
	.sectionflags	@""
	.align	16
	.zero		1024


//--------------------- .nv.shared.reserved.0     --------------------------
	.section	.nv.shared.reserved.0,"aw",@nobits
	.weak		__nv_reservedSMEM_offset_0_alias
	.size		__nv_reservedSMEM_offset_0_alias, 0, 64
	.other		__nv_reservedSMEM_offset_0_alias,@"STO_CUDA_RESERVED_SHARED STV_DEFAULT"
__nv_reservedSMEM_offset_0_alias:
	.zero		0
	.zero		64


//--------------------- .nv.constant0._Z16calculate_forcesP6float4S0_f --------------------------
	.section	.nv.constant0._Z16calculate_forcesP6float4S0_f,"a",@progbits
	.sectionflags	@""
	.align	4
.nv.constant0._Z16calculate_forcesP6float4S0_f:
	.zero		916


//--------------------- SYMBOLS --------------------------

	.type		.nv.reservedSmem.offset0,@object
	.size		.nv.reservedSmem.offset0,0x4
	.type		.nv.reservedSmem.cap,@object
	.size		.nv.reservedSmem.cap,0x4
